//
// Generated by NVIDIA NVVM Compiler
//
// Compiler Build ID: CL-36424714
// Cuda compilation tools, release 13.0, V13.0.88
// Based on NVVM 20.0.0
//

.version 9.0
.target sm_100
.address_size 64

	// .globl	_Z16diffusion_kernelPKdPdiiiddddddd

.visible .entry _Z16diffusion_kernelPKdPdiiiddddddd(
	.param .u64 .ptr .align 1 _Z16diffusion_kernelPKdPdiiiddddddd_param_0,
	.param .u64 .ptr .align 1 _Z16diffusion_kernelPKdPdiiiddddddd_param_1,
	.param .u32 _Z16diffusion_kernelPKdPdiiiddddddd_param_2,
	.param .u32 _Z16diffusion_kernelPKdPdiiiddddddd_param_3,
	.param .u32 _Z16diffusion_kernelPKdPdiiiddddddd_param_4,
	.param .f64 _Z16diffusion_kernelPKdPdiiiddddddd_param_5,
	.param .f64 _Z16diffusion_kernelPKdPdiiiddddddd_param_6,
	.param .f64 _Z16diffusion_kernelPKdPdiiiddddddd_param_7,
	.param .f64 _Z16diffusion_kernelPKdPdiiiddddddd_param_8,
	.param .f64 _Z16diffusion_kernelPKdPdiiiddddddd_param_9,
	.param .f64 _Z16diffusion_kernelPKdPdiiiddddddd_param_10,
	.param .f64 _Z16diffusion_kernelPKdPdiiiddddddd_param_11
)
{
	.reg .pred 	%p<12>;
	.reg .b32 	%r<136>;
	.reg .b64 	%rd<90>;
	.reg .b64 	%fd<146>;

	ld.param.u64 	%rd3, [_Z16diffusion_kernelPKdPdiiiddddddd_param_0];
	ld.param.u64 	%rd4, [_Z16diffusion_kernelPKdPdiiiddddddd_param_1];
	ld.param.u32 	%r66, [_Z16diffusion_kernelPKdPdiiiddddddd_param_2];
	ld.param.u32 	%r67, [_Z16diffusion_kernelPKdPdiiiddddddd_param_3];
	ld.param.u32 	%r68, [_Z16diffusion_kernelPKdPdiiiddddddd_param_4];
	ld.param.f64 	%fd20, [_Z16diffusion_kernelPKdPdiiiddddddd_param_5];
	ld.param.f64 	%fd21, [_Z16diffusion_kernelPKdPdiiiddddddd_param_6];
	ld.param.f64 	%fd22, [_Z16diffusion_kernelPKdPdiiiddddddd_param_7];
	ld.param.f64 	%fd23, [_Z16diffusion_kernelPKdPdiiiddddddd_param_8];
	ld.param.f64 	%fd24, [_Z16diffusion_kernelPKdPdiiiddddddd_param_9];
	ld.param.f64 	%fd25, [_Z16diffusion_kernelPKdPdiiiddddddd_param_10];
	ld.param.f64 	%fd26, [_Z16diffusion_kernelPKdPdiiiddddddd_param_11];
	cvta.to.global.u64 	%rd1, %rd4;
	cvta.to.global.u64 	%rd2, %rd3;
	mov.u32 	%r69, %ntid.x;
	mov.u32 	%r70, %ctaid.x;
	mov.u32 	%r71, %tid.x;
	mad.lo.s32 	%r1, %r69, %r70, %r71;
	mov.u32 	%r72, %ntid.y;
	mov.u32 	%r73, %ctaid.y;
	mul.lo.s32 	%r2, %r72, %r73;
	mov.u32 	%r3, %tid.y;
	add.s32 	%r4, %r2, %r3;
	mul.lo.s32 	%r74, %r66, %r4;
	add.s32 	%r75, %r74, %r1;
	mul.lo.s32 	%r5, %r67, %r66;
	setp.eq.s32 	%p1, %r1, 0;
	add.s32 	%r76, %r75, -1;
	selp.b32 	%r77, %r74, %r76, %p1;
	add.s32 	%r78, %r66, -1;
	setp.ne.s32 	%p2, %r1, %r78;
	selp.u32 	%r79, 1, 0, %p2;
	setp.eq.s32 	%p3, %r4, 0;
	sub.s32 	%r80, %r75, %r66;
	selp.b32 	%r81, %r1, %r80, %p3;
	add.s32 	%r82, %r67, -1;
	setp.eq.s32 	%p4, %r4, %r82;
	selp.b32 	%r83, 0, %r66, %p4;
	mul.wide.s32 	%rd5, %r75, 8;
	add.s64 	%rd6, %rd2, %rd5;
	ld.global.nc.f64 	%fd144, [%rd6];
	add.s32 	%r135, %r75, %r5;
	mul.wide.s32 	%rd7, %r5, 8;
	add.s64 	%rd8, %rd6, %rd7;
	ld.global.nc.f64 	%fd145, [%rd8];
	mul.wide.s32 	%rd9, %r77, 8;
	add.s64 	%rd10, %rd2, %rd9;
	ld.global.nc.f64 	%fd27, [%rd10];
	mul.f64 	%fd28, %fd21, %fd27;
	fma.rn.f64 	%fd29, %fd26, %fd144, %fd28;
	selp.b64 	%rd11, 8, 0, %p2;
	add.s64 	%rd12, %rd6, %rd11;
	ld.global.nc.f64 	%fd30, [%rd12];
	fma.rn.f64 	%fd31, %fd20, %fd30, %fd29;
	mul.wide.s32 	%rd13, %r83, 8;
	add.s64 	%rd14, %rd6, %rd13;
	ld.global.nc.f64 	%fd32, [%rd14];
	fma.rn.f64 	%fd33, %fd23, %fd32, %fd31;
	mul.wide.s32 	%rd15, %r81, 8;
	add.s64 	%rd16, %rd2, %rd15;
	ld.global.nc.f64 	%fd34, [%rd16];
	fma.rn.f64 	%fd35, %fd22, %fd34, %fd33;
	fma.rn.f64 	%fd36, %fd25, %fd144, %fd35;
	fma.rn.f64 	%fd37, %fd24, %fd145, %fd36;
	add.s64 	%rd17, %rd1, %rd5;
	st.global.f64 	[%rd17], %fd37;
	add.s32 	%r131, %r135, %r83;
	add.s32 	%r132, %r81, %r5;
	add.s32 	%r133, %r135, %r79;
	add.s32 	%r134, %r77, %r5;
	setp.lt.s32 	%p5, %r68, 3;
	@%p5 bra 	$L__BB0_10;
	ld.param.u32 	%r101, [_Z16diffusion_kernelPKdPdiiiddddddd_param_4];
	add.s32 	%r11, %r101, -2;
	add.s32 	%r85, %r101, -3;
	setp.lt.u32 	%p6, %r85, 3;
	@%p6 bra 	$L__BB0_5;
	ld.param.u32 	%r100, [_Z16diffusion_kernelPKdPdiiiddddddd_param_3];
	ld.param.u32 	%r99, [_Z16diffusion_kernelPKdPdiiiddddddd_param_2];
	shl.b32 	%r86, %r100, 1;
	add.s32 	%r87, %r4, %r86;
	mad.lo.s32 	%r107, %r99, %r87, %r1;
	max.u32 	%r88, %r1, 1;
	add.s32 	%r89, %r3, %r100;
	add.s32 	%r90, %r89, %r2;
	mad.lo.s32 	%r106, %r99, %r90, %r88;
	and.b32  	%r91, %r11, -4;
	neg.s32 	%r104, %r91;
$L__BB0_3:
	.pragma "nounroll";
	ld.param.f64 	%fd130, [_Z16diffusion_kernelPKdPdiiiddddddd_param_5];
	add.s32 	%r92, %r106, -1;
	mul.wide.s32 	%rd18, %r107, 8;
	add.s64 	%rd19, %rd2, %rd18;
	ld.global.nc.f64 	%fd39, [%rd19];
	mul.wide.s32 	%rd20, %r92, 8;
	add.s64 	%rd21, %rd2, %rd20;
	ld.global.nc.f64 	%fd40, [%rd21];
	mul.f64 	%fd41, %fd21, %fd40;
	fma.rn.f64 	%fd42, %fd26, %fd145, %fd41;
	mul.wide.s32 	%rd22, %r133, 8;
	add.s64 	%rd23, %rd2, %rd22;
	ld.global.nc.f64 	%fd43, [%rd23];
	fma.rn.f64 	%fd44, %fd130, %fd43, %fd42;
	mul.wide.s32 	%rd24, %r131, 8;
	add.s64 	%rd25, %rd2, %rd24;
	ld.global.nc.f64 	%fd45, [%rd25];
	fma.rn.f64 	%fd46, %fd23, %fd45, %fd44;
	mul.wide.s32 	%rd26, %r132, 8;
	add.s64 	%rd27, %rd2, %rd26;
	ld.global.nc.f64 	%fd47, [%rd27];
	fma.rn.f64 	%fd48, %fd22, %fd47, %fd46;
	fma.rn.f64 	%fd49, %fd25, %fd144, %fd48;
	fma.rn.f64 	%fd50, %fd24, %fd39, %fd49;
	mul.wide.s32 	%rd28, %r135, 8;
	add.s64 	%rd29, %rd1, %rd28;
	st.global.f64 	[%rd29], %fd50;
	add.s64 	%rd31, %rd19, %rd7;
	ld.global.nc.f64 	%fd51, [%rd31];
	add.s64 	%rd32, %rd21, %rd7;
	ld.global.nc.f64 	%fd52, [%rd32];
	mul.f64 	%fd53, %fd21, %fd52;
	fma.rn.f64 	%fd54, %fd26, %fd39, %fd53;
	add.s64 	%rd33, %rd23, %rd7;
	ld.global.nc.f64 	%fd55, [%rd33];
	fma.rn.f64 	%fd56, %fd130, %fd55, %fd54;
	add.s64 	%rd34, %rd25, %rd7;
	ld.global.nc.f64 	%fd57, [%rd34];
	fma.rn.f64 	%fd58, %fd23, %fd57, %fd56;
	add.s64 	%rd35, %rd27, %rd7;
	ld.global.nc.f64 	%fd59, [%rd35];
	fma.rn.f64 	%fd60, %fd22, %fd59, %fd58;
	fma.rn.f64 	%fd61, %fd25, %fd145, %fd60;
	fma.rn.f64 	%fd62, %fd24, %fd51, %fd61;
	add.s64 	%rd36, %rd29, %rd7;
	st.global.f64 	[%rd36], %fd62;
	add.s64 	%rd37, %rd31, %rd7;
	ld.global.nc.f64 	%fd144, [%rd37];
	add.s64 	%rd38, %rd32, %rd7;
	ld.global.nc.f64 	%fd63, [%rd38];
	mul.f64 	%fd64, %fd21, %fd63;
	fma.rn.f64 	%fd65, %fd26, %fd51, %fd64;
	add.s64 	%rd39, %rd33, %rd7;
	ld.global.nc.f64 	%fd66, [%rd39];
	fma.rn.f64 	%fd67, %fd130, %fd66, %fd65;
	add.s64 	%rd40, %rd34, %rd7;
	ld.global.nc.f64 	%fd68, [%rd40];
	fma.rn.f64 	%fd69, %fd23, %fd68, %fd67;
	add.s64 	%rd41, %rd35, %rd7;
	ld.global.nc.f64 	%fd70, [%rd41];
	fma.rn.f64 	%fd71, %fd22, %fd70, %fd69;
	fma.rn.f64 	%fd72, %fd25, %fd39, %fd71;
	fma.rn.f64 	%fd73, %fd24, %fd144, %fd72;
	add.s64 	%rd42, %rd36, %rd7;
	st.global.f64 	[%rd42], %fd73;
	add.s64 	%rd43, %rd37, %rd7;
	ld.global.nc.f64 	%fd145, [%rd43];
	add.s64 	%rd44, %rd38, %rd7;
	ld.global.nc.f64 	%fd74, [%rd44];
	mul.f64 	%fd75, %fd21, %fd74;
	fma.rn.f64 	%fd76, %fd26, %fd144, %fd75;
	add.s64 	%rd45, %rd39, %rd7;
	ld.global.nc.f64 	%fd77, [%rd45];
	fma.rn.f64 	%fd78, %fd130, %fd77, %fd76;
	add.s64 	%rd46, %rd40, %rd7;
	ld.global.nc.f64 	%fd79, [%rd46];
	fma.rn.f64 	%fd80, %fd23, %fd79, %fd78;
	add.s64 	%rd47, %rd41, %rd7;
	ld.global.nc.f64 	%fd81, [%rd47];
	fma.rn.f64 	%fd82, %fd22, %fd81, %fd80;
	fma.rn.f64 	%fd83, %fd25, %fd51, %fd82;
	fma.rn.f64 	%fd84, %fd24, %fd145, %fd83;
	add.s64 	%rd48, %rd42, %rd7;
	st.global.f64 	[%rd48], %fd84;
	shl.b32 	%r93, %r5, 2;
	add.s32 	%r135, %r135, %r93;
	add.s32 	%r133, %r133, %r93;
	add.s32 	%r131, %r131, %r93;
	add.s32 	%r107, %r107, %r93;
	add.s32 	%r106, %r106, %r93;
	add.s32 	%r132, %r132, %r93;
	add.s32 	%r104, %r104, 4;
	setp.ne.s32 	%p7, %r104, 0;
	@%p7 bra 	$L__BB0_3;
	add.s32 	%r134, %r106, -1;
$L__BB0_5:
	ld.param.u32 	%r102, [_Z16diffusion_kernelPKdPdiiiddddddd_param_4];
	add.s32 	%r94, %r102, -2;
	and.b32  	%r40, %r94, 3;
	setp.eq.s32 	%p8, %r40, 0;
	@%p8 bra 	$L__BB0_10;
	setp.eq.s32 	%p9, %r40, 1;
	@%p9 bra 	$L__BB0_8;
	ld.param.f64 	%fd131, [_Z16diffusion_kernelPKdPdiiiddddddd_param_5];
	add.s32 	%r96, %r135, %r5;
	mul.wide.s32 	%rd49, %r96, 8;
	add.s64 	%rd50, %rd2, %rd49;
	ld.global.nc.f64 	%fd11, [%rd50];
	mul.wide.s32 	%rd51, %r134, 8;
	add.s64 	%rd52, %rd2, %rd51;
	ld.global.nc.f64 	%fd86, [%rd52];
	mul.f64 	%fd87, %fd21, %fd86;
	fma.rn.f64 	%fd88, %fd26, %fd145, %fd87;
	mul.wide.s32 	%rd53, %r133, 8;
	add.s64 	%rd54, %rd2, %rd53;
	ld.global.nc.f64 	%fd89, [%rd54];
	fma.rn.f64 	%fd90, %fd131, %fd89, %fd88;
	mul.wide.s32 	%rd55, %r131, 8;
	add.s64 	%rd56, %rd2, %rd55;
	ld.global.nc.f64 	%fd91, [%rd56];
	fma.rn.f64 	%fd92, %fd23, %fd91, %fd90;
	mul.wide.s32 	%rd57, %r132, 8;
	add.s64 	%rd58, %rd2, %rd57;
	ld.global.nc.f64 	%fd93, [%rd58];
	fma.rn.f64 	%fd94, %fd22, %fd93, %fd92;
	fma.rn.f64 	%fd95, %fd25, %fd144, %fd94;
	fma.rn.f64 	%fd96, %fd24, %fd11, %fd95;
	mul.wide.s32 	%rd59, %r135, 8;
	add.s64 	%rd60, %rd1, %rd59;
	st.global.f64 	[%rd60], %fd96;
	add.s32 	%r135, %r96, %r5;
	mul.wide.s32 	%rd61, %r5, 8;
	add.s64 	%rd62, %rd50, %rd61;
	ld.global.nc.f64 	%fd12, [%rd62];
	add.s64 	%rd63, %rd52, %rd61;
	ld.global.nc.f64 	%fd97, [%rd63];
	mul.f64 	%fd98, %fd21, %fd97;
	fma.rn.f64 	%fd99, %fd26, %fd11, %fd98;
	add.s64 	%rd64, %rd54, %rd61;
	ld.global.nc.f64 	%fd100, [%rd64];
	fma.rn.f64 	%fd101, %fd131, %fd100, %fd99;
	add.s64 	%rd65, %rd56, %rd61;
	ld.global.nc.f64 	%fd102, [%rd65];
	fma.rn.f64 	%fd103, %fd23, %fd102, %fd101;
	add.s64 	%rd66, %rd58, %rd61;
	ld.global.nc.f64 	%fd104, [%rd66];
	fma.rn.f64 	%fd105, %fd22, %fd104, %fd103;
	fma.rn.f64 	%fd106, %fd25, %fd145, %fd105;
	fma.rn.f64 	%fd107, %fd24, %fd12, %fd106;
	add.s64 	%rd67, %rd60, %rd61;
	st.global.f64 	[%rd67], %fd107;
	shl.b32 	%r97, %r5, 1;
	add.s32 	%r131, %r131, %r97;
	add.s32 	%r132, %r132, %r97;
	add.s32 	%r133, %r133, %r97;
	add.s32 	%r134, %r134, %r97;
	mov.f64 	%fd144, %fd11;
	mov.f64 	%fd145, %fd12;
$L__BB0_8:
	ld.param.u32 	%r103, [_Z16diffusion_kernelPKdPdiiiddddddd_param_4];
	and.b32  	%r98, %r103, 1;
	setp.eq.b32 	%p10, %r98, 1;
	not.pred 	%p11, %p10;
	@%p11 bra 	$L__BB0_10;
	ld.param.f64 	%fd132, [_Z16diffusion_kernelPKdPdiiiddddddd_param_5];
	add.s32 	%r56, %r135, %r5;
	mul.wide.s32 	%rd68, %r56, 8;
	add.s64 	%rd69, %rd2, %rd68;
	ld.global.nc.f64 	%fd17, [%rd69];
	mul.wide.s32 	%rd70, %r134, 8;
	add.s64 	%rd71, %rd2, %rd70;
	ld.global.nc.f64 	%fd108, [%rd71];
	mul.f64 	%fd109, %fd21, %fd108;
	fma.rn.f64 	%fd110, %fd26, %fd145, %fd109;
	mul.wide.s32 	%rd72, %r133, 8;
	add.s64 	%rd73, %rd2, %rd72;
	ld.global.nc.f64 	%fd111, [%rd73];
	fma.rn.f64 	%fd112, %fd132, %fd111, %fd110;
	mul.wide.s32 	%rd74, %r131, 8;
	add.s64 	%rd75, %rd2, %rd74;
	ld.global.nc.f64 	%fd113, [%rd75];
	fma.rn.f64 	%fd114, %fd23, %fd113, %fd112;
	mul.wide.s32 	%rd76, %r132, 8;
	add.s64 	%rd77, %rd2, %rd76;
	ld.global.nc.f64 	%fd115, [%rd77];
	fma.rn.f64 	%fd116, %fd22, %fd115, %fd114;
	fma.rn.f64 	%fd117, %fd25, %fd144, %fd116;
	fma.rn.f64 	%fd118, %fd24, %fd17, %fd117;
	mul.wide.s32 	%rd78, %r135, 8;
	add.s64 	%rd79, %rd1, %rd78;
	st.global.f64 	[%rd79], %fd118;
	add.s32 	%r131, %r131, %r5;
	add.s32 	%r132, %r132, %r5;
	add.s32 	%r133, %r133, %r5;
	add.s32 	%r134, %r134, %r5;
	mov.f64 	%fd144, %fd145;
	mov.f64 	%fd145, %fd17;
	mov.u32 	%r135, %r56;
$L__BB0_10:
	ld.param.f64 	%fd133, [_Z16diffusion_kernelPKdPdiiiddddddd_param_5];
	mul.wide.s32 	%rd80, %r134, 8;
	add.s64 	%rd81, %rd2, %rd80;
	ld.global.nc.f64 	%fd119, [%rd81];
	mul.f64 	%fd120, %fd21, %fd119;
	fma.rn.f64 	%fd121, %fd26, %fd145, %fd120;
	mul.wide.s32 	%rd82, %r133, 8;
	add.s64 	%rd83, %rd2, %rd82;
	ld.global.nc.f64 	%fd122, [%rd83];
	fma.rn.f64 	%fd123, %fd133, %fd122, %fd121;
	mul.wide.s32 	%rd84, %r131, 8;
	add.s64 	%rd85, %rd2, %rd84;
	ld.global.nc.f64 	%fd124, [%rd85];
	fma.rn.f64 	%fd125, %fd23, %fd124, %fd123;
	mul.wide.s32 	%rd86, %r132, 8;
	add.s64 	%rd87, %rd2, %rd86;
	ld.global.nc.f64 	%fd126, [%rd87];
	fma.rn.f64 	%fd127, %fd22, %fd126, %fd125;
	fma.rn.f64 	%fd128, %fd25, %fd144, %fd127;
	fma.rn.f64 	%fd129, %fd24, %fd145, %fd128;
	mul.wide.s32 	%rd88, %r135, 8;
	add.s64 	%rd89, %rd1, %rd88;
	st.global.f64 	[%rd89], %fd129;
	ret;

}


// ===== COMPILED SASS (sm_100) =====

	.target	sm_100

	.elftype	@"ET_EXEC"


//--------------------- .note.nv.tkinfo           --------------------------
	.section	.note.nv.tkinfo,"",@"SHT_NOTE"
	.sectionflags	@"SHF_NOTE_NV_TKINFO"
	.tkinfo
        /*0018*/ 	.word	0x00000002
        /*0030*/ 	.string	""
        /*0030*/ 	.string	"ptxas"
        /*0030*/ 	.string	"Cuda compilation tools, release 13.0, V13.0.88"
        /*0030*/ 	.string	"Build cuda_13.0.r13.0/compiler.36424714_0"
        /*0030*/ 	.string	"-arch sm_100 -m 64 "



//--------------------- .note.nv.cuinfo           --------------------------
	.section	.note.nv.cuinfo,"",@"SHT_NOTE"
	.sectionflags	@"SHF_NOTE_NV_CUINFO"
        /*0018*/ 	.short	0x0002
        /*001a*/ 	.short	0x0064
        /*001c*/ 	.short	0x0082
	.zero		2


//--------------------- .nv.info                  --------------------------
	.section	.nv.info,"",@"SHT_CUDA_INFO"
	.align	4


	//----- nvinfo : EIATTR_REGCOUNT
	.align		4
        /*0000*/ 	.byte	0x04, 0x2f
        /*0002*/ 	.short	(.L_1 - .L_0)
	.align		4
.L_0:
        /*0004*/ 	.word	index@(_Z16diffusion_kernelPKdPdiiiddddddd)
        /*0008*/ 	.word	0x00000028


	//----- nvinfo : EIATTR_FRAME_SIZE
	.align		4
.L_1:
        /*000c*/ 	.byte	0x04, 0x11
        /*000e*/ 	.short	(.L_3 - .L_2)
	.align		4
.L_2:
        /*0010*/ 	.word	index@(_Z16diffusion_kernelPKdPdiiiddddddd)
        /*0014*/ 	.word	0x00000000


	//----- nvinfo : EIATTR_MIN_STACK_SIZE
	.align		4
.L_3:
        /*0018*/ 	.byte	0x04, 0x12
        /*001a*/ 	.short	(.L_5 - .L_4)
	.align		4
.L_4:
        /*001c*/ 	.word	index@(_Z16diffusion_kernelPKdPdiiiddddddd)
        /*0020*/ 	.word	0x00000000
.L_5:


//--------------------- .nv.compat                --------------------------
	.section	.nv.compat,"",@"SHT_CUDA_COMPAT_INFO"
	.align	4
        /*0000*/ 	.byte	0x02, 0x09, 0x00, 0x00, 0x02, 0x02, 0x01, 0x00, 0x02, 0x05, 0x05, 0x00, 0x03, 0x07, 0x01, 0x01
        /*0010*/ 	.byte	0x02, 0x03, 0x00, 0x00, 0x02, 0x06, 0x01, 0x00, 0x04, 0x0b, 0x08, 0x00, 0x01, 0x00, 0x00, 0x00
        /*0020*/ 	.byte	0x00, 0x00, 0x00, 0x00


//--------------------- .nv.info._Z16diffusion_kernelPKdPdiiiddddddd --------------------------
	.section	.nv.info._Z16diffusion_kernelPKdPdiiiddddddd,"",@"SHT_CUDA_INFO"
	.sectionflags	@""
	.align	4


	//----- nvinfo : EIATTR_CUDA_API_VERSION
	.align		4
        /*0000*/ 	.byte	0x04, 0x37
        /*0002*/ 	.short	(.L_7 - .L_6)
.L_6:
        /*0004*/ 	.word	0x00000082


	//----- nvinfo : EIATTR_KPARAM_INFO
	.align		4
.L_7:
        /*0008*/ 	.byte	0x04, 0x17
        /*000a*/ 	.short	(.L_9 - .L_8)
.L_8:
        /*000c*/ 	.word	0x00000000
        /*0010*/ 	.short	0x000b
        /*0012*/ 	.short	0x0050
        /*0014*/ 	.byte	0x00, 0xf0, 0x21, 0x00


	//----- nvinfo : EIATTR_KPARAM_INFO
	.align		4
.L_9:
        /*0018*/ 	.byte	0x04, 0x17
        /*001a*/ 	.short	(.L_11 - .L_10)
.L_10:
        /*001c*/ 	.word	0x00000000
        /*0020*/ 	.short	0x000a
        /*0022*/ 	.short	0x0048
        /*0024*/ 	.byte	0x00, 0xf0, 0x21, 0x00


	//----- nvinfo : EIATTR_KPARAM_INFO
	.align		4
.L_11:
        /*0028*/ 	.byte	0x04, 0x17
        /*002a*/ 	.short	(.L_13 - .L_12)
.L_12:
        /*002c*/ 	.word	0x00000000
        /*0030*/ 	.short	0x0009
        /*0032*/ 	.short	0x0040
        /*0034*/ 	.byte	0x00, 0xf0, 0x21, 0x00


	//----- nvinfo : EIATTR_KPARAM_INFO
	.align		4
.L_13:
        /*0038*/ 	.byte	0x04, 0x17
        /*003a*/ 	.short	(.L_15 - .L_14)
.L_14:
        /*003c*/ 	.word	0x00000000
        /*0040*/ 	.short	0x0008
        /*0042*/ 	.short	0x0038
        /*0044*/ 	.byte	0x00, 0xf0, 0x21, 0x00


	//----- nvinfo : EIATTR_KPARAM_INFO
	.align		4
.L_15:
        /*0048*/ 	.byte	0x04, 0x17
        /*004a*/ 	.short	(.L_17 - .L_16)
.L_16:
        /*004c*/ 	.word	0x00000000
        /*0050*/ 	.short	0x0007
        /*0052*/ 	.short	0x0030
        /*0054*/ 	.byte	0x00, 0xf0, 0x21, 0x00


	//----- nvinfo : EIATTR_KPARAM_INFO
	.align		4
.L_17:
        /*0058*/ 	.byte	0x04, 0x17
        /*005a*/ 	.short	(.L_19 - .L_18)
.L_18:
        /*005c*/ 	.word	0x00000000
        /*0060*/ 	.short	0x0006
        /*0062*/ 	.short	0x0028
        /*0064*/ 	.byte	0x00, 0xf0, 0x21, 0x00


	//----- nvinfo : EIATTR_KPARAM_INFO
	.align		4
.L_19:
        /*0068*/ 	.byte	0x04, 0x17
        /*006a*/ 	.short	(.L_21 - .L_20)
.L_20:
        /*006c*/ 	.word	0x00000000
        /*0070*/ 	.short	0x0005
        /*0072*/ 	.short	0x0020
        /*0074*/ 	.byte	0x00, 0xf0, 0x21, 0x00


	//----- nvinfo : EIATTR_KPARAM_INFO
	.align		4
.L_21:
        /*0078*/ 	.byte	0x04, 0x17
        /*007a*/ 	.short	(.L_23 - .L_22)
.L_22:
        /*007c*/ 	.word	0x00000000
        /*0080*/ 	.short	0x0004
        /*0082*/ 	.short	0x0018
        /*0084*/ 	.byte	0x00, 0xf0, 0x11, 0x00


	//----- nvinfo : EIATTR_KPARAM_INFO
	.align		4
.L_23:
        /*0088*/ 	.byte	0x04, 0x17
        /*008a*/ 	.short	(.L_25 - .L_24)
.L_24:
        /*008c*/ 	.word	0x00000000
        /*0090*/ 	.short	0x0003
        /*0092*/ 	.short	0x0014
        /*0094*/ 	.byte	0x00, 0xf0, 0x11, 0x00


	//----- nvinfo : EIATTR_KPARAM_INFO
	.align		4
.L_25:
        /*0098*/ 	.byte	0x04, 0x17
        /*009a*/ 	.short	(.L_27 - .L_26)
.L_26:
        /*009c*/ 	.word	0x00000000
        /*00a0*/ 	.short	0x0002
        /*00a2*/ 	.short	0x0010
        /*00a4*/ 	.byte	0x00, 0xf0, 0x11, 0x00


	//----- nvinfo : EIATTR_KPARAM_INFO
	.align		4
.L_27:
        /*00a8*/ 	.byte	0x04, 0x17
        /*00aa*/ 	.short	(.L_29 - .L_28)
.L_28:
        /*00ac*/ 	.word	0x00000000
        /*00b0*/ 	.short	0x0001
        /*00b2*/ 	.short	0x0008
        /*00b4*/ 	.byte	0x00, 0xf5, 0x21, 0x00


	//----- nvinfo : EIATTR_KPARAM_INFO
	.align		4
.L_29:
        /*00b8*/ 	.byte	0x04, 0x17
        /*00ba*/ 	.short	(.L_31 - .L_30)
.L_30:
        /*00bc*/ 	.word	0x00000000
        /*00c0*/ 	.short	0x0000
        /*00c2*/ 	.short	0x0000
        /*00c4*/ 	.byte	0x00, 0xf5, 0x21, 0x00


	//----- nvinfo : EIATTR_SPARSE_MMA_MASK
	.align		4
.L_31:
        /*00c8*/ 	.byte	0x03, 0x50
        /*00ca*/ 	.short	0x0000


	//----- nvinfo : EIATTR_MAXREG_COUNT
	.align		4
        /*00cc*/ 	.byte	0x03, 0x1b
        /*00ce*/ 	.short	0x00ff


	//----- nvinfo : EIATTR_MERCURY_ISA_VERSION
	.align		4
        /*00d0*/ 	.byte	0x03, 0x5f
        /*00d2*/ 	.short	0x0101


	//----- nvinfo : EIATTR_VRC_CTA_INIT_COUNT
	.align		4
        /*00d4*/ 	.byte	0x02, 0x4a
	.zero		1
	.zero		1


	//----- nvinfo : EIATTR_EXIT_INSTR_OFFSETS
	.align		4
        /*00d8*/ 	.byte	0x04, 0x1c
        /*00da*/ 	.short	(.L_33 - .L_32)


	//   ....[0]....
.L_32:
        /*00dc*/ 	.word	0x00001070


	//----- nvinfo : EIATTR_CBANK_PARAM_SIZE
	.align		4
.L_33:
        /*00e0*/ 	.byte	0x03, 0x19
        /*00e2*/ 	.short	0x0058


	//----- nvinfo : EIATTR_PARAM_CBANK
	.align		4
        /*00e4*/ 	.byte	0x04, 0x0a
        /*00e6*/ 	.short	(.L_35 - .L_34)
	.align		4
.L_34:
        /*00e8*/ 	.word	index@(.nv.constant0._Z16diffusion_kernelPKdPdiiiddddddd)
        /*00ec*/ 	.short	0x0380
        /*00ee*/ 	.short	0x0058


	//----- nvinfo : EIATTR_SW_WAR
	.align		4
.L_35:
        /*00f0*/ 	.byte	0x04, 0x36
        /*00f2*/ 	.short	(.L_37 - .L_36)
.L_36:
        /*00f4*/ 	.word	0x00000008
.L_37:


//--------------------- .nv.callgraph             --------------------------
	.section	.nv.callgraph,"",@"SHT_CUDA_CALLGRAPH"
	.align	4
	.sectionentsize	8
	.align		4
        /*0000*/ 	.word	0x00000000
	.align		4
        /*0004*/ 	.word	0xffffffff
	.align		4
        /*0008*/ 	.word	0x00000000
	.align		4
        /*000c*/ 	.word	0xfffffffe
	.align		4
        /*0010*/ 	.word	0x00000000
	.align		4
        /*0014*/ 	.word	0xfffffffd
	.align		4
        /*0018*/ 	.word	0x00000000
	.align		4
        /*001c*/ 	.word	0xfffffffc


//--------------------- .text._Z16diffusion_kernelPKdPdiiiddddddd --------------------------
	.section	.text._Z16diffusion_kernelPKdPdiiiddddddd,"ax",@progbits
	.align	128
        .global         _Z16diffusion_kernelPKdPdiiiddddddd
        .type           _Z16diffusion_kernelPKdPdiiiddddddd,@function
        .size           _Z16diffusion_kernelPKdPdiiiddddddd,(.L_x_5 - _Z16diffusion_kernelPKdPdiiiddddddd)
        .other          _Z16diffusion_kernelPKdPdiiiddddddd,@"STO_CUDA_ENTRY STV_DEFAULT"
_Z16diffusion_kernelPKdPdiiiddddddd:
.text._Z16diffusion_kernelPKdPdiiiddddddd:
[----:B------:R-:W-:Y:S01]  /*0000*/  LDC R1, c[0x0][0x37c] ;  /* 0x0000df00ff017b82 */ /* 0x000fe20000000800 */
[----:B------:R-:W0:Y:S07]  /*0010*/  S2R R37, SR_CTAID.X ;  /* 0x0000000000257919 */ /* 0x000e2e0000002500 */
[----:B------:R-:W1:Y:S01]  /*0020*/  S2UR UR5, SR_CTAID.Y ;  /* 0x00000000000579c3 */ /* 0x000e620000002600 */
[----:B------:R-:W0:Y:S01]  /*0030*/  LDCU UR6, c[0x0][0x360] ;  /* 0x00006c00ff0677ac */ /* 0x000e220008000800 */
[----:B------:R-:W0:Y:S01]  /*0040*/  S2R R0, SR_TID.X ;  /* 0x0000000000007919 */ /* 0x000e220000002100 */
[----:B------:R-:W1:Y:S01]  /*0050*/  LDCU UR4, c[0x0][0x364] ;  /* 0x00006c80ff0477ac */ /* 0x000e620008000800 */
[----:B------:R-:W2:Y:S04]  /*0060*/  S2R R4, SR_TID.Y ;  /* 0x0000000000047919 */ /* 0x000ea80000002200 */
[----:B------:R-:W3:Y:S01]  /*0070*/  LDC.64 R10, c[0x0][0x390] ;  /* 0x0000e400ff0a7b82 */ /* 0x000ee20000000a00 */
[----:B------:R-:W4:Y:S01]  /*0080*/  LDCU.64 UR8, c[0x0][0x358] ;  /* 0x00006b00ff0877ac */ /* 0x000f220008000a00 */
[----:B------:R-:W5:Y:S06]  /*0090*/  LDCU.128 UR12, c[0x0][0x3a0] ;  /* 0x00007400ff0c77ac */ /* 0x000f6c0008000c00 */
[----:B------:R-:W4:Y:S01]  /*00a0*/  LDC.64 R8, c[0x0][0x380] ;  /* 0x0000e000ff087b82 */ /* 0x000f220000000a00 */
[----:B------:R-:W5:Y:S01]  /*00b0*/  LDCU.64 UR10, c[0x0][0x3d0] ;  /* 0x00007a00ff0a77ac */ /* 0x000f620008000a00 */
[----:B------:R-:W5:Y:S01]  /*00c0*/  LDCU.128 UR16, c[0x0][0x3b0] ;  /* 0x00007600ff1077ac */ /* 0x000f620008000c00 */
[----:B-1----:R-:W-:Y:S01]  /*00d0*/  UIMAD UR4, UR4, UR5, URZ ;  /* 0x00000005040472a4 */ /* 0x002fe2000f8e02ff */
[----:B------:R-:W1:Y:S01]  /*00e0*/  LDCU.128 UR20, c[0x0][0x3c0] ;  /* 0x00007800ff1477ac */ /* 0x000e620008000c00 */
[----:B0-----:R-:W-:Y:S01]  /*00f0*/  IMAD R37, R37, UR6, R0 ;  /* 0x0000000625257c24 */ /* 0x001fe2000f8e0200 */
[----:B---3--:R-:W-:Y:S01]  /*0100*/  IADD3 R0, PT, PT, R10, -0x1, RZ ;  /* 0xffffffff0a007810 */ /* 0x008fe20007ffe0ff */
[----:B------:R-:W0:Y:S02]  /*0110*/  LDCU UR6, c[0x0][0x398] ;  /* 0x00007300ff0677ac */ /* 0x000e240008000800 */
[----:B--2---:R-:W-:-:S02]  /*0120*/  IADD3 R12, PT, PT, R4, UR4, RZ ;  /* 0x00000004040c7c10 */ /* 0x004fc4000fffe0ff */
[----:B------:R-:W-:-:S03]  /*0130*/  ISETP.NE.AND P0, PT, R37, RZ, PT ;  /* 0x000000ff2500720c */ /* 0x000fc60003f05270 */
[----:B------:R-:W-:-:S05]  /*0140*/  IMAD R33, R12, R10, RZ ;  /* 0x0000000a0c217224 */ /* 0x000fca00078e02ff */
[----:B------:R-:W-:-:S05]  /*0150*/  IADD3 R19, PT, PT, R37, R33, RZ ;  /* 0x0000002125137210 */ /* 0x000fca0007ffe0ff */
[----:B------:R-:W-:Y:S02]  /*0160*/  @P0 IADD3 R33, PT, PT, R19, -0x1, RZ ;  /* 0xffffffff13210810 */ /* 0x000fe40007ffe0ff */
[----:B------:R-:W-:-:S03]  /*0170*/  ISETP.NE.AND P0, PT, R37, R0, PT ;  /* 0x000000002500720c */ /* 0x000fc60003f05270 */
[----:B----4-:R-:W-:Y:S01]  /*0180*/  IMAD.WIDE R22, R33, 0x8, R8 ;  /* 0x0000000821167825 */ /* 0x010fe200078e0208 */
[----:B------:R-:W-:-:S03]  /*0190*/  SEL R17, RZ, 0x8, !P0 ;  /* 0x00000008ff117807 */ /* 0x000fc60004000000 */
[----:B------:R-:W-:Y:S02]  /*01a0*/  IMAD.WIDE R20, R19, 0x8, R8 ;  /* 0x0000000813147825 */ /* 0x000fe400078e0208 */
[----:B------:R-:W5:Y:S01]  /*01b0*/  LDG.E.64.CONSTANT R22, desc[UR8][R22.64] ;  /* 0x0000000816167981 */ /* 0x000f62000c1e9b00 */
[----:B------:R-:W-:Y:S02]  /*01c0*/  IADD3 R3, PT, PT, R11, -0x1, RZ ;  /* 0xffffffff0b037810 */ /* 0x000fe40007ffe0ff */
[----:B------:R-:W-:Y:S01]  /*01d0*/  IADD3 R16, P2, PT, R20, R17, RZ ;  /* 0x0000001114107210 */ /* 0x000fe20007f5e0ff */
[----:B------:R2:W3:Y:S01]  /*01e0*/  LDG.E.64.CONSTANT R14, desc[UR8][R20.64] ;  /* 0x00000008140e7981 */ /* 0x0004e2000c1e9b00 */
[----:B------:R-:W-:Y:S02]  /*01f0*/  ISETP.NE.AND P1, PT, R12, R3, PT ;  /* 0x000000030c00720c */ /* 0x000fe40003f25270 */
[----:B------:R-:W-:Y:S02]  /*0200*/  IADD3.X R17, PT, PT, RZ, R21, RZ, P2, !PT ;  /* 0x00000015ff117210 */ /* 0x000fe400017fe4ff */
[----:B------:R-:W-:-:S02]  /*0210*/  SEL R5, R10, RZ, P1 ;  /* 0x000000ff0a057207 */ /* 0x000fc40000800000 */
[----:B------:R-:W-:Y:S02]  /*0220*/  ISETP.NE.AND P1, PT, R12, RZ, PT ;  /* 0x000000ff0c00720c */ /* 0x000fe40003f25270 */
[----:B------:R-:W4:Y:S01]  /*0230*/  LDG.E.64.CONSTANT R16, desc[UR8][R16.64] ;  /* 0x0000000810107981 */ /* 0x000f22000c1e9b00 */
[----:B------:R-:W-:Y:S01]  /*0240*/  IADD3 R0, PT, PT, R19, -R10, RZ ;  /* 0x8000000a13007210 */ /* 0x000fe20007ffe0ff */
[----:B------:R-:W-:-:S03]  /*0250*/  IMAD.WIDE R6, R5, 0x8, R20 ;  /* 0x0000000805067825 */ /* 0x000fc600078e0214 */
[----:B------:R-:W-:-:S03]  /*0260*/  SEL R13, R37, R0, !P1 ;  /* 0x00000000250d7207 */ /* 0x000fc60004800000 */
[----:B------:R-:W4:Y:S02]  /*0270*/  LDG.E.64.CONSTANT R6, desc[UR8][R6.64] ;  /* 0x0000000806067981 */ /* 0x000f24000c1e9b00 */
[----:B------:R-:W-:-:S06]  /*0280*/  IMAD.WIDE R2, R13, 0x8, R8 ;  /* 0x000000080d027825 */ /* 0x000fcc00078e0208 */
[----:B------:R-:W4:Y:S01]  /*0290*/  LDG.E.64.CONSTANT R2, desc[UR8][R2.64] ;  /* 0x0000000802027981 */ /* 0x000f22000c1e9b00 */
[----:B------:R-:W-:-:S04]  /*02a0*/  IMAD R0, R10, R11, RZ ;  /* 0x0000000b0a007224 */ /* 0x000fc800078e02ff */
[----:B--2---:R-:W-:-:S06]  /*02b0*/  IMAD.WIDE R20, R0, 0x8, R20 ;  /* 0x0000000800147825 */ /* 0x004fcc00078e0214 */
[----:B------:R-:W2:Y:S01]  /*02c0*/  LDG.E.64.CONSTANT R20, desc[UR8][R20.64] ;  /* 0x0000000814147981 */ /* 0x000ea2000c1e9b00 */
[----:B0-----:R-:W-:Y:S01]  /*02d0*/  UISETP.GE.AND UP0, UPT, UR6, 0x3, UPT ;  /* 0x000000030600788c */ /* 0x001fe2000bf06270 */
[----:B------:R-:W-:Y:S02]  /*02e0*/  IADD3 R36, PT, PT, R19, R0, RZ ;  /* 0x0000000013247210 */ /* 0x000fe40007ffe0ff */
[----:B------:R-:W-:Y:S02]  /*02f0*/  IADD3 R33, PT, PT, R0, R33, RZ ;  /* 0x0000002100217210 */ /* 0x000fe40007ffe0ff */
[----:B------:R-:W-:Y:S01]  /*0300*/  IADD3 R5, PT, PT, R5, R36, RZ ;  /* 0x0000002405057210 */ /* 0x000fe20007ffe0ff */
[----:B-----5:R-:W-:-:S08]  /*0310*/  DMUL R22, R22, UR14 ;  /* 0x0000000e16167c28 */ /* 0x020fd00008000000 */
[----:B---3--:R-:W-:-:S08]  /*0320*/  DFMA R22, R14, UR10, R22 ;  /* 0x0000000a0e167c2b */ /* 0x008fd00008000016 */
[----:B----4-:R-:W-:-:S08]  /*0330*/  DFMA R16, R16, UR12, R22 ;  /* 0x0000000c10107c2b */ /* 0x010fd00008000016 */
[----:B------:R-:W-:Y:S01]  /*0340*/  DFMA R16, R6, UR18, R16 ;  /* 0x0000001206107c2b */ /* 0x000fe20008000010 */
[----:B------:R-:W0:Y:S07]  /*0350*/  LDC.64 R6, c[0x0][0x388] ;  /* 0x0000e200ff067b82 */ /* 0x000e2e0000000a00 */
[----:B------:R-:W-:-:S08]  /*0360*/  DFMA R2, R2, UR16, R16 ;  /* 0x0000001002027c2b */ /* 0x000fd00008000010 */
[----:B-1----:R-:W-:-:S08]  /*0370*/  DFMA R2, R14, UR22, R2 ;  /* 0x000000160e027c2b */ /* 0x002fd00008000002 */
[----:B--2---:R-:W-:Y:S01]  /*0380*/  DFMA R16, R20, UR20, R2 ;  /* 0x0000001414107c2b */ /* 0x004fe20008000002 */
[----:B0-----:R-:W-:Y:S01]  /*0390*/  IMAD.WIDE R22, R19, 0x8, R6 ;  /* 0x0000000813167825 */ /* 0x001fe200078e0206 */
[----:B------:R-:W-:Y:S02]  /*03a0*/  IADD3 R3, PT, PT, R36, 0x1, RZ ;  /* 0x0000000124037810 */ /* 0x000fe40007ffe0ff */
[----:B------:R-:W-:-:S03]  /*03b0*/  IADD3 R2, PT, PT, R0, R13, RZ ;  /* 0x0000000d00027210 */ /* 0x000fc60007ffe0ff */
[----:B------:R0:W-:Y:S01]  /*03c0*/  STG.E.64 desc[UR8][R22.64], R16 ;  /* 0x0000001016007986 */ /* 0x0001e2000c101b08 */
[----:B------:R-:W-:Y:S01]  /*03d0*/  @!P0 IADD3 R3, PT, PT, R36, RZ, RZ ;  /* 0x000000ff24038210 */ /* 0x000fe20007ffe0ff */
[----:B------:R-:W-:Y:S06]  /*03e0*/  BRA.U !UP0, `(.L_x_0) ;  /* 0x0000000908dc7547 */ /* 0x000fec000b800000 */
[----:B------:R-:W-:Y:S02]  /*03f0*/  UIADD3 UR7, UPT, UPT, UR6, -0x3, URZ ;  /* 0xfffffffd06077890 */ /* 0x000fe4000fffe0ff */
[----:B------:R-:W-:Y:S02]  /*0400*/  UIADD3 UR5, UPT, UPT, UR6, -0x2, URZ ;  /* 0xfffffffe06057890 */ /* 0x000fe4000fffe0ff */
[----:B------:R-:W-:-:S09]  /*0410*/  UISETP.GE.U32.AND UP0, UPT, UR7, 0x3, UPT ;  /* 0x000000030700788c */ /* 0x000fd2000bf06070 */
[----:B------:R-:W-:Y:S05]  /*0420*/  BRA.U !UP0, `(.L_x_1) ;  /* 0x0000000508787547 */ /* 0x000fea000b800000 */
[C---:B------:R-:W-:Y:S01]  /*0430*/  LEA R12, R11.reuse, R12, 0x1 ;  /* 0x0000000c0b0c7211 */ /* 0x040fe200078e08ff */
[----:B------:R-:W-:Y:S01]  /*0440*/  ULOP3.LUT UR5, UR5, 0xfffffffc, URZ, 0xc0, !UPT ;  /* 0xfffffffc05057892 */ /* 0x000fe2000f8ec0ff */
[----:B------:R-:W-:Y:S02]  /*0450*/  IADD3 R4, PT, PT, R11, UR4, R4 ;  /* 0x000000040b047c10 */ /* 0x000fe4000fffe004 */
[----:B------:R-:W-:Y:S01]  /*0460*/  VIMNMX.U32 R11, PT, PT, R37, 0x1, !PT ;  /* 0x00000001250b7848 */ /* 0x000fe20007fe0000 */
[----:B------:R-:W-:Y:S01]  /*0470*/  IMAD R37, R12, R10, R37 ;  /* 0x0000000a0c257224 */ /* 0x000fe200078e0225 */
[----:B------:R-:W-:-:S03]  /*0480*/  UIADD3 UR5, UPT, UPT, -UR5, URZ, URZ ;  /* 0x000000ff05057290 */ /* 0x000fc6000fffe1ff */
[----:B------:R-:W-:-:S09]  /*0490*/  IMAD R4, R4, R10, R11 ;  /* 0x0000000a04047224 */ /* 0x000fd200078e020b */
.L_x_2:
[----:B-1----:R-:W-:-:S05]  /*04a0*/  IADD3 R29, PT, PT, R4, -0x1, RZ ;  /* 0xffffffff041d7810 */ /* 0x002fca0007ffe0ff */
[----:B------:R-:W-:-:S05]  /*04b0*/  IMAD.WIDE R28, R29, 0x8, R8 ;  /* 0x000000081d1c7825 */ /* 0x000fca00078e0208 */
[----:B------:R-:W2:Y:S01]  /*04c0*/  LDG.E.64.CONSTANT R18, desc[UR8][R28.64] ;  /* 0x000000081c127981 */ /* 0x000ea2000c1e9b00 */
[----:B0-----:R-:W-:-:S05]  /*04d0*/  IMAD.WIDE R22, R3, 0x8, R8 ;  /* 0x0000000803167825 */ /* 0x001fca00078e0208 */
[----:B------:R0:W3:Y:S01]  /*04e0*/  LDG.E.64.CONSTANT R10, desc[UR8][R22.64] ;  /* 0x00000008160a7981 */ /* 0x0000e2000c1e9b00 */
[----:B------:R-:W-:-:S05]  /*04f0*/  IMAD.WIDE R26, R5, 0x8, R8 ;  /* 0x00000008051a7825 */ /* 0x000fca00078e0208 */
[----:B------:R1:W4:Y:S01]  /*0500*/  LDG.E.64.CONSTANT R16, desc[UR8][R26.64] ;  /* 0x000000081a107981 */ /* 0x000322000c1e9b00 */
[----:B------:R-:W-:-:S05]  /*0510*/  IMAD.WIDE R30, R2, 0x8, R8 ;  /* 0x00000008021e7825 */ /* 0x000fca00078e0208 */
[----:B------:R5:W4:Y:S01]  /*0520*/  LDG.E.64.CONSTANT R24, desc[UR8][R30.64] ;  /* 0x000000081e187981 */ /* 0x000b22000c1e9b00 */
[----:B------:R-:W-:-:S05]  /*0530*/  IMAD.WIDE R12, R0, 0x8, R28 ;  /* 0x00000008000c7825 */ /* 0x000fca00078e021c */
[----:B------:R-:W4:Y:S01]  /*0540*/  LDG.E.64.CONSTANT R34, desc[UR8][R12.64] ;  /* 0x000000080c227981 */ /* 0x000f22000c1e9b00 */
[----:B0-----:R-:W-:-:S05]  /*0550*/  IMAD.WIDE R22, R0, 0x8, R22 ;  /* 0x0000000800167825 */ /* 0x001fca00078e0216 */
[----:B------:R-:W4:Y:S01]  /*0560*/  LDG.E.64.CONSTANT R32, desc[UR8][R22.64] ;  /* 0x0000000816207981 */ /* 0x000f22000c1e9b00 */
[----:B-1----:R-:W-:-:S05]  /*0570*/  IMAD.WIDE R26, R0, 0x8, R26 ;  /* 0x00000008001a7825 */ /* 0x002fca00078e021a */
[----:B------:R0:W4:Y:S01]  /*0580*/  LDG.E.64.CONSTANT R28, desc[UR8][R26.64] ;  /* 0x000000081a1c7981 */ /* 0x000122000c1e9b00 */
[----:B-----5:R-:W-:Y:S01]  /*0590*/  IMAD.WIDE R30, R0, 0x8, R30 ;  /* 0x00000008001e7825 */ /* 0x020fe200078e021e */
[----:B--2---:R-:W-:-:S08]  /*05a0*/  DMUL R18, R18, UR14 ;  /* 0x0000000e12127c28 */ /* 0x004fd00008000000 */
[----:B------:R-:W-:-:S08]  /*05b0*/  DFMA R18, R20, UR10, R18 ;  /* 0x0000000a14127c2b */ /* 0x000fd00008000012 */
[----:B---3--:R-:W-:Y:S01]  /*05c0*/  DFMA R10, R10, UR12, R18 ;  /* 0x0000000c0a0a7c2b */ /* 0x008fe20008000012 */
[----:B------:R-:W-:-:S07]  /*05d0*/  IMAD.WIDE R18, R37, 0x8, R8 ;  /* 0x0000000825127825 */ /* 0x000fce00078e0208 */
[----:B----4-:R-:W-:Y:S02]  /*05e0*/  DFMA R16, R16, UR18, R10 ;  /* 0x0000001210107c2b */ /* 0x010fe4000800000a */
[----:B------:R-:W2:Y:S06]  /*05f0*/  LDG.E.64.CONSTANT R10, desc[UR8][R18.64] ;  /* 0x00000008120a7981 */ /* 0x000eac000c1e9b00 */
[----:B------:R-:W-:Y:S02]  /*0600*/  DFMA R24, R24, UR16, R16 ;  /* 0x0000001018187c2b */ /* 0x000fe40008000010 */
[----:B------:R1:W3:Y:S01]  /*0610*/  LDG.E.64.CONSTANT R16, desc[UR8][R30.64] ;  /* 0x000000081e107981 */ /* 0x0002e2000c1e9b00 */
[----:B------:R-:W-:Y:S01]  /*0620*/  DMUL R34, R34, UR14 ;  /* 0x0000000e22227c28 */ /* 0x000fe20008000000 */
[----:B------:R-:W-:-:S04]  /*0630*/  IMAD.WIDE R12, R0, 0x8, R12 ;  /* 0x00000008000c7825 */ /* 0x000fc800078e020c */
[----:B------:R-:W-:Y:S01]  /*0640*/  DFMA R24, R14, UR22, R24 ;  /* 0x000000160e187c2b */ /* 0x000fe20008000018 */
[----:B------:R-:W-:-:S05]  /*0650*/  IMAD.WIDE R14, R0, 0x8, R18 ;  /* 0x00000008000e7825 */ /* 0x000fca00078e0212 */
[----:B------:R-:W4:Y:S01]  /*0660*/  LDG.E.64.CONSTANT R18, desc[UR8][R14.64] ;  /* 0x000000080e127981 */ /* 0x000f22000c1e9b00 */
[----:B0-----:R-:W-:-:S04]  /*0670*/  IMAD.WIDE R26, R0, 0x8, R26 ;  /* 0x00000008001a7825 */ /* 0x001fc800078e021a */
[----:B-1----:R-:W-:Y:S01]  /*0680*/  IMAD.WIDE R30, R0, 0x8, R30 ;  /* 0x00000008001e7825 */ /* 0x002fe200078e021e */
[----:B--2---:R-:W-:-:S08]  /*0690*/  DFMA R34, R10, UR10, R34 ;  /* 0x0000000a0a227c2b */ /* 0x004fd00008000022 */
[----:B------:R-:W-:Y:S02]  /*06a0*/  DFMA R32, R32, UR12, R34 ;  /* 0x0000000c20207c2b */ /* 0x000fe40008000022 */
[----:B------:R0:W2:Y:S06]  /*06b0*/  LDG.E.64.CONSTANT R34, desc[UR8][R12.64] ;  /* 0x000000080c227981 */ /* 0x0000ac000c1e9b00 */
[----:B------:R-:W-:-:S08]  /*06c0*/  DFMA R28, R28, UR18, R32 ;  /* 0x000000121c1c7c2b */ /* 0x000fd00008000020 */
[----:B---3--:R-:W-:Y:S02]  /*06d0*/  DFMA R16, R16, UR16, R28 ;  /* 0x0000001010107c2b */ /* 0x008fe4000800001c */
[----:B------:R-:W-:Y:S01]  /*06e0*/  DFMA R32, R10, UR20, R24 ;  /* 0x000000140a207c2b */ /* 0x000fe20008000018 */
[----:B------:R1:W3:Y:S05]  /*06f0*/  LDG.E.64.CONSTANT R28, desc[UR8][R26.64] ;  /* 0x000000081a1c7981 */ /* 0x0002ea000c1e9b00 */
[----:B------:R-:W-:Y:S01]  /*0700*/  DFMA R16, R20, UR22, R16 ;  /* 0x0000001614107c2b */ /* 0x000fe20008000010 */
[----:B------:R-:W-:-:S05]  /*0710*/  IMAD.WIDE R20, R0, 0x8, R22 ;  /* 0x0000000800147825 */ /* 0x000fca00078e0216 */
[----:B------:R-:W5:Y:S01]  /*0720*/  LDG.E.64.CONSTANT R24, desc[UR8][R20.64] ;  /* 0x0000000814187981 */ /* 0x000f62000c1e9b00 */
[----:B------:R-:W-:-:S05]  /*0730*/  IMAD.WIDE R22, R36, 0x8, R6 ;  /* 0x0000000824167825 */ /* 0x000fca00078e0206 */
[----:B------:R0:W-:Y:S04]  /*0740*/  STG.E.64 desc[UR8][R22.64], R32 ;  /* 0x0000002016007986 */ /* 0x0001e8000c101b08 */
[----:B0-----:R0:W3:Y:S01]  /*0750*/  LDG.E.64.CONSTANT R32, desc[UR8][R30.64] ;  /* 0x000000081e207981 */ /* 0x0010e2000c1e9b00 */
[----:B------:R-:W-:-:S06]  /*0760*/  IMAD.WIDE R12, R0, 0x8, R12 ;  /* 0x00000008000c7825 */ /* 0x000fcc00078e020c */
[----:B------:R-:W3:Y:S01]  /*0770*/  LDG.E.64.CONSTANT R12, desc[UR8][R12.64] ;  /* 0x000000080c0c7981 */ /* 0x000ee2000c1e9b00 */
[----:B-1----:R-:W-:-:S04]  /*0780*/  IMAD.WIDE R26, R0, 0x8, R26 ;  /* 0x00000008001a7825 */ /* 0x002fc800078e021a */
[----:B0-----:R-:W-:Y:S02]  /*0790*/  IMAD.WIDE R30, R0, 0x8, R30 ;  /* 0x00000008001e7825 */ /* 0x001fe400078e021e */
[----:B------:R-:W3:Y:S04]  /*07a0*/  LDG.E.64.CONSTANT R26, desc[UR8][R26.64] ;  /* 0x000000081a1a7981 */ /* 0x000ee8000c1e9b00 */
[----:B------:R-:W3:Y:S01]  /*07b0*/  LDG.E.64.CONSTANT R30, desc[UR8][R30.64] ;  /* 0x000000081e1e7981 */ /* 0x000ee2000c1e9b00 */
[----:B--2---:R-:W-:-:S08]  /*07c0*/  DMUL R34, R34, UR14 ;  /* 0x0000000e22227c28 */ /* 0x004fd00008000000 */
[----:B----4-:R-:W-:-:S08]  /*07d0*/  DFMA R34, R18, UR10, R34 ;  /* 0x0000000a12227c2b */ /* 0x010fd00008000022 */
[----:B-----5:R-:W-:-:S08]  /*07e0*/  DFMA R24, R24, UR12, R34 ;  /* 0x0000000c18187c2b */ /* 0x020fd00008000022 */
[----:B---3--:R-:W-:Y:S01]  /*07f0*/  DFMA R28, R28, UR18, R24 ;  /* 0x000000121c1c7c2b */ /* 0x008fe20008000018 */
[----:B------:R-:W-:-:S05]  /*0800*/  IMAD.WIDE R24, R0, 0x8, R14 ;  /* 0x0000000800187825 */ /* 0x000fca00078e020e */
[----:B------:R-:W2:Y:S02]  /*0810*/  LDG.E.64.CONSTANT R14, desc[UR8][R24.64] ;  /* 0x00000008180e7981 */ /* 0x000ea4000c1e9b00 */
[----:B------:R-:W-:Y:S01]  /*0820*/  DFMA R28, R32, UR16, R28 ;  /* 0x00000010201c7c2b */ /* 0x000fe2000800001c */
[----:B------:R-:W-:-:S06]  /*0830*/  IMAD.WIDE R32, R0, 0x8, R20 ;  /* 0x0000000800207825 */ /* 0x000fcc00078e0214 */
[----:B------:R-:W3:Y:S01]  /*0840*/  LDG.E.64.CONSTANT R32, desc[UR8][R32.64] ;  /* 0x0000000820207981 */ /* 0x000ee2000c1e9b00 */
[----:B------:R-:W-:-:S06]  /*0850*/  IMAD.WIDE R20, R0, 0x8, R24 ;  /* 0x0000000800147825 */ /* 0x000fcc00078e0218 */
[----:B------:R-:W4:Y:S01]  /*0860*/  LDG.E.64.CONSTANT R20, desc[UR8][R20.64] ;  /* 0x0000000814147981 */ /* 0x000f22000c1e9b00 */
[----:B------:R-:W-:Y:S01]  /*0870*/  DMUL R12, R12, UR14 ;  /* 0x0000000e0c0c7c28 */ /* 0x000fe20008000000 */
[C---:B------:R-:W-:Y:S01]  /*0880*/  IMAD.WIDE R22, R0.reuse, 0x8, R22 ;  /* 0x0000000800167825 */ /* 0x040fe200078e0216 */
[----:B------:R-:W-:Y:S02]  /*0890*/  DFMA R28, R10, UR22, R28 ;  /* 0x000000160a1c7c2b */ /* 0x000fe4000800001c */
[----:B------:R-:W-:Y:S01]  /*08a0*/  DFMA R16, R18, UR20, R16 ;  /* 0x0000001412107c2b */ /* 0x000fe20008000010 */
[----:B------:R-:W-:-:S06]  /*08b0*/  IMAD.WIDE R10, R0, 0x8, R22 ;  /* 0x00000008000a7825 */ /* 0x000fcc00078e0216 */
[----:B------:R1:W-:Y:S01]  /*08c0*/  STG.E.64 desc[UR8][R22.64], R16 ;  /* 0x0000001016007986 */ /* 0x0003e2000c101b08 */
[----:B------:R-:W-:-:S04]  /*08d0*/  UIADD3 UR5, UPT, UPT, UR5, 0x4, URZ ;  /* 0x0000000405057890 */ /* 0x000fc8000fffe0ff */
[----:B------:R-:W-:Y:S01]  /*08e0*/  UISETP.NE.AND UP0, UPT, UR5, URZ, UPT ;  /* 0x000000ff0500728c */ /* 0x000fe2000bf05270 */
[C---:B------:R-:W-:Y:S02]  /*08f0*/  LEA R36, R0.reuse, R36, 0x2 ;  /* 0x0000002400247211 */ /* 0x040fe400078e10ff */
[C---:B------:R-:W-:Y:S02]  /*0900*/  LEA R3, R0.reuse, R3, 0x2 ;  /* 0x0000000300037211 */ /* 0x040fe400078e10ff */
[C---:B------:R-:W-:Y:S02]  /*0910*/  LEA R5, R0.reuse, R5, 0x2 ;  /* 0x0000000500057211 */ /* 0x040fe400078e10ff */
[C---:B------:R-:W-:Y:S02]  /*0920*/  LEA R37, R0.reuse, R37, 0x2 ;  /* 0x0000002500257211 */ /* 0x040fe400078e10ff */
[C---:B------:R-:W-:Y:S02]  /*0930*/  LEA R4, R0.reuse, R4, 0x2 ;  /* 0x0000000400047211 */ /* 0x040fe400078e10ff */
[----:B------:R-:W-:Y:S01]  /*0940*/  LEA R2, R0, R2, 0x2 ;  /* 0x0000000200027211 */ /* 0x000fe200078e10ff */
[----:B--2---:R-:W-:-:S08]  /*0950*/  DFMA R12, R14, UR10, R12 ;  /* 0x0000000a0e0c7c2b */ /* 0x004fd0000800000c */
[----:B---3--:R-:W-:-:S08]  /*0960*/  DFMA R12, R32, UR12, R12 ;  /* 0x0000000c200c7c2b */ /* 0x008fd0000800000c */
[----:B------:R-:W-:-:S08]  /*0970*/  DFMA R12, R26, UR18, R12 ;  /* 0x000000121a0c7c2b */ /* 0x000fd0000800000c */
[----:B------:R-:W-:-:S08]  /*0980*/  DFMA R12, R30, UR16, R12 ;  /* 0x000000101e0c7c2b */ /* 0x000fd0000800000c */
[----:B------:R-:W-:Y:S02]  /*0990*/  DFMA R12, R18, UR22, R12 ;  /* 0x00000016120c7c2b */ /* 0x000fe4000800000c */
[----:B------:R-:W-:Y:S01]  /*09a0*/  DFMA R28, R14, UR20, R28 ;  /* 0x000000140e1c7c2b */ /* 0x000fe2000800001c */
[----:B------:R-:W-:-:S05]  /*09b0*/  IMAD.WIDE R18, R0, 0x8, R10 ;  /* 0x0000000800127825 */ /* 0x000fca00078e020a */
[----:B----4-:R-:W-:Y:S01]  /*09c0*/  DFMA R12, R20, UR20, R12 ;  /* 0x00000014140c7c2b */ /* 0x010fe2000800000c */
[----:B------:R1:W-:Y:S06]  /*09d0*/  STG.E.64 desc[UR8][R10.64], R28 ;  /* 0x0000001c0a007986 */ /* 0x0003ec000c101b08 */
[----:B------:R1:W-:Y:S01]  /*09e0*/  STG.E.64 desc[UR8][R18.64], R12 ;  /* 0x0000000c12007986 */ /* 0x0003e2000c101b08 */
[----:B------:R-:W-:Y:S05]  /*09f0*/  BRA.U UP0, `(.L_x_2) ;  /* 0xfffffff900a87547 */ /* 0x000fea000b83ffff */
[----:B------:R-:W-:-:S07]  /*0a00*/  IADD3 R33, PT, PT, R4, -0x1, RZ ;  /* 0xffffffff04217810 */ /* 0x000fce0007ffe0ff */
.L_x_1:
[----:B------:R-:W-:-:S04]  /*0a10*/  UIADD3 UR4, UPT, UPT, UR6, -0x2, URZ ;  /* 0xfffffffe06047890 */ /* 0x000fc8000fffe0ff */
[----:B------:R-:W-:-:S09]  /*0a20*/  ULOP3.LUT UP0, UR4, UR4, 0x3, URZ, 0xc0, !UPT ;  /* 0x0000000304047892 */ /* 0x000fd2000f80c0ff */
[----:B------:R-:W-:Y:S05]  /*0a30*/  BRA.U !UP0, `(.L_x_0) ;  /* 0x0000000508487547 */ /* 0x000fea000b800000 */
[----:B------:R-:W-:Y:S02]  /*0a40*/  UISETP.NE.AND UP0, UPT, UR4, 0x1, UPT ;  /* 0x000000010400788c */ /* 0x000fe4000bf05270 */
[----:B------:R-:W-:-:S04]  /*0a50*/  ULOP3.LUT UR5, UR6, 0x1, URZ, 0xc0, !UPT ;  /* 0x0000000106057892 */ /* 0x000fc8000f8ec0ff */
[----:B------:R-:W-:-:S03]  /*0a60*/  UISETP.NE.U32.AND UP1, UPT, UR5, 0x1, UPT ;  /* 0x000000010500788c */ /* 0x000fc6000bf25070 */
[----:B------:R-:W-:Y:S08]  /*0a70*/  BRA.U !UP0, `(.L_x_3) ;  /* 0x0000000108c07547 */ /* 0x000ff0000b800000 */
[----:B------:R-:W-:-:S05]  /*0a80*/  IMAD.WIDE R24, R33, 0x8, R8 ;  /* 0x0000000821187825 */ /* 0x000fca00078e0208 */
[----:B-1----:R1:W2:Y:S01]  /*0a90*/  LDG.E.64.CONSTANT R12, desc[UR8][R24.64] ;  /* 0x00000008180c7981 */ /* 0x0022a2000c1e9b00 */
[----:B0-----:R-:W-:-:S05]  /*0aa0*/  IMAD.WIDE R22, R3, 0x8, R8 ;  /* 0x0000000803167825 */ /* 0x001fca00078e0208 */
[----:B------:R0:W3:Y:S01]  /*0ab0*/  LDG.E.64.CONSTANT R16, desc[UR8][R22.64] ;  /* 0x0000000816107981 */ /* 0x0000e2000c1e9b00 */
[C---:B------:R-:W-:Y:S01]  /*0ac0*/  IMAD.WIDE R10, R0.reuse, 0x8, R24 ;  /* 0x00000008000a7825 */ /* 0x040fe200078e0218 */
[----:B------:R-:W-:-:S05]  /*0ad0*/  IADD3 R35, PT, PT, R0, R36, RZ ;  /* 0x0000002400237210 */ /* 0x000fca0007ffe0ff */
[----:B------:R-:W4:Y:S01]  /*0ae0*/  LDG.E.64.CONSTANT R10, desc[UR8][R10.64] ;  /* 0x000000080a0a7981 */ /* 0x000f22000c1e9b00 */
[----:B------:R-:W-:-:S04]  /*0af0*/  IMAD.WIDE R18, R35, 0x8, R8 ;  /* 0x0000000823127825 */ /* 0x000fc800078e0208 */
[----:B------:R-:W-:-:S04]  /*0b00*/  IMAD.WIDE R26, R0, 0x8, R22 ;  /* 0x00000008001a7825 */ /* 0x000fc800078e0216 */
[----:B-1----:R-:W-:Y:S02]  /*0b10*/  IMAD.WIDE R24, R5, 0x8, R8 ;  /* 0x0000000805187825 */ /* 0x002fe400078e0208 */
[----:B------:R-:W5:Y:S02]  /*0b20*/  LDG.E.64.CONSTANT R26, desc[UR8][R26.64] ;  /* 0x000000081a1a7981 */ /* 0x000f64000c1e9b00 */
[----:B0-----:R-:W-:Y:S02]  /*0b30*/  IMAD.WIDE R22, R0, 0x8, R24 ;  /* 0x0000000800167825 */ /* 0x001fe400078e0218 */
[----:B------:R-:W5:Y:S04]  /*0b40*/  LDG.E.64.CONSTANT R24, desc[UR8][R24.64] ;  /* 0x0000000818187981 */ /* 0x000f68000c1e9b00 */
[----:B------:R-:W5:Y:S01]  /*0b50*/  LDG.E.64.CONSTANT R22, desc[UR8][R22.64] ;  /* 0x0000000816167981 */ /* 0x000f62000c1e9b00 */
[----:B--2---:R-:W-:-:S03]  /*0b60*/  DMUL R28, R12, UR14 ;  /* 0x0000000e0c1c7c28 */ /* 0x004fc60008000000 */
[----:B------:R0:W2:Y:S05]  /*0b70*/  LDG.E.64.CONSTANT R12, desc[UR8][R18.64] ;  /* 0x00000008120c7981 */ /* 0x0000aa000c1e9b00 */
[----:B------:R-:W-:-:S08]  /*0b80*/  DFMA R28, R20, UR10, R28 ;  /* 0x0000000a141c7c2b */ /* 0x000fd0000800001c */
[----:B---3--:R-:W-:Y:S01]  /*0b90*/  DFMA R16, R16, UR12, R28 ;  /* 0x0000000c10107c2b */ /* 0x008fe2000800001c */
[----:B------:R-:W-:-:S04]  /*0ba0*/  IMAD.WIDE R28, R2, 0x8, R8 ;  /* 0x00000008021c7825 */ /* 0x000fc800078e0208 */
[C---:B------:R-:W-:Y:S02]  /*0bb0*/  IMAD.WIDE R30, R0.reuse, 0x8, R28 ;  /* 0x00000008001e7825 */ /* 0x040fe400078e021c */
[----:B------:R-:W3:Y:S04]  /*0bc0*/  LDG.E.64.CONSTANT R28, desc[UR8][R28.64] ;  /* 0x000000081c1c7981 */ /* 0x000ee8000c1e9b00 */
[----:B------:R-:W3:Y:S01]  /*0bd0*/  LDG.E.64.CONSTANT R30, desc[UR8][R30.64] ;  /* 0x000000081e1e7981 */ /* 0x000ee2000c1e9b00 */
[----:B0-----:R-:W-:-:S06]  /*0be0*/  IMAD.WIDE R18, R0, 0x8, R18 ;  /* 0x0000000800127825 */ /* 0x001fcc00078e0212 */
[----:B------:R-:W3:Y:S01]  /*0bf0*/  LDG.E.64.CONSTANT R18, desc[UR8][R18.64] ;  /* 0x0000000812127981 */ /* 0x000ee2000c1e9b00 */
[----:B----4-:R-:W-:Y:S02]  /*0c00*/  DMUL R10, R10, UR14 ;  /* 0x0000000e0a0a7c28 */ /* 0x010fe40008000000 */
[----:B-----5:R-:W-:Y:S01]  /*0c10*/  DFMA R16, R24, UR18, R16 ;  /* 0x0000001218107c2b */ /* 0x020fe20008000010 */
[C---:B------:R-:W-:Y:S02]  /*0c20*/  LEA R5, R0.reuse, R5, 0x1 ;  /* 0x0000000500057211 */ /* 0x040fe400078e08ff */
[C---:B------:R-:W-:Y:S02]  /*0c30*/  LEA R2, R0.reuse, R2, 0x1 ;  /* 0x0000000200027211 */ /* 0x040fe400078e08ff */
[C---:B------:R-:W-:Y:S02]  /*0c40*/  LEA R3, R0.reuse, R3, 0x1 ;  /* 0x0000000300037211 */ /* 0x040fe400078e08ff */
[----:B------:R-:W-:Y:S01]  /*0c50*/  LEA R33, R0, R33, 0x1 ;  /* 0x0000002100217211 */ /* 0x000fe200078e08ff */
[----:B--2---:R-:W-:-:S08]  /*0c60*/  DFMA R10, R12, UR10, R10 ;  /* 0x0000000a0c0a7c2b */ /* 0x004fd0000800000a */
[----:B------:R-:W-:-:S08]  /*0c70*/  DFMA R10, R26, UR12, R10 ;  /* 0x0000000c1a0a7c2b */ /* 0x000fd0000800000a */
[----:B------:R-:W-:Y:S02]  /*0c80*/  DFMA R10, R22, UR18, R10 ;  /* 0x00000012160a7c2b */ /* 0x000fe4000800000a */
[----:B---3--:R-:W-:-:S06]  /*0c90*/  DFMA R16, R28, UR16, R16 ;  /* 0x000000101c107c2b */ /* 0x008fcc0008000010 */
[----:B------:R-:W-:Y:S02]  /*0ca0*/  DFMA R10, R30, UR16, R10 ;  /* 0x000000101e0a7c2b */ /* 0x000fe4000800000a */
[----:B------:R-:W-:-:S06]  /*0cb0*/  DFMA R16, R14, UR22, R16 ;  /* 0x000000160e107c2b */ /* 0x000fcc0008000010 */
[----:B------:R-:W-:Y:S01]  /*0cc0*/  DFMA R14, R20, UR22, R10 ;  /* 0x00000016140e7c2b */ /* 0x000fe2000800000a */
[----:B------:R-:W-:Y:S01]  /*0cd0*/  IMAD.WIDE R10, R36, 0x8, R6 ;  /* 0x00000008240a7825 */ /* 0x000fe200078e0206 */
[----:B------:R-:W-:-:S06]  /*0ce0*/  DFMA R16, R12, UR20, R16 ;  /* 0x000000140c107c2b */ /* 0x000fcc0008000010 */
[----:B------:R-:W-:Y:S01]  /*0cf0*/  DFMA R22, R18, UR20, R14 ;  /* 0x0000001412167c2b */ /* 0x000fe2000800000e */
[C---:B------:R-:W-:Y:S01]  /*0d00*/  IMAD.WIDE R24, R0.reuse, 0x8, R10 ;  /* 0x0000000800187825 */ /* 0x040fe200078e020a */
[----:B------:R2:W-:Y:S05]  /*0d10*/  STG.E.64 desc[UR8][R10.64], R16 ;  /* 0x000000100a007986 */ /* 0x0005ea000c101b08 */
[----:B------:R2:W-:Y:S01]  /*0d20*/  STG.E.64 desc[UR8][R24.64], R22 ;  /* 0x0000001618007986 */ /* 0x0005e2000c101b08 */
[----:B------:R-:W-:Y:S02]  /*0d30*/  IADD3 R36, PT, PT, R0, R35, RZ ;  /* 0x0000002300247210 */ /* 0x000fe40007ffe0ff */
[----:B------:R-:W-:-:S02]  /*0d40*/  MOV R14, R12 ;  /* 0x0000000c000e7202 */ /* 0x000fc40000000f00 */
[----:B------:R-:W-:Y:S02]  /*0d50*/  MOV R15, R13 ;  /* 0x0000000d000f7202 */ /* 0x000fe40000000f00 */
[----:B------:R-:W-:Y:S02]  /*0d60*/  MOV R20, R18 ;  /* 0x0000001200147202 */ /* 0x000fe40000000f00 */
[----:B------:R-:W-:-:S07]  /*0d70*/  MOV R21, R19 ;  /* 0x0000001300157202 */ /* 0x000fce0000000f00 */
.L_x_3:
[----:B------:R-:W-:Y:S05]  /*0d80*/  BRA.U UP1, `(.L_x_0) ;  /* 0x0000000101747547 */ /* 0x000fea000b800000 */
[----:B012---:R-:W-:-:S06]  /*0d90*/  IMAD.WIDE R22, R33, 0x8, R8 ;  /* 0x0000000821167825 */ /* 0x007fcc00078e0208 */
[----:B------:R-:W2:Y:S01]  /*0da0*/  LDG.E.64.CONSTANT R22, desc[UR8][R22.64] ;  /* 0x0000000816167981 */ /* 0x000ea2000c1e9b00 */
[----:B------:R-:W-:-:S04]  /*0db0*/  IMAD.WIDE R16, R3, 0x8, R8 ;  /* 0x0000000803107825 */ /* 0x000fc800078e0208 */
[--C-:B------:R-:W-:Y:S02]  /*0dc0*/  IMAD.WIDE R12, R5, 0x8, R8.reuse ;  /* 0x00000008050c7825 */ /* 0x100fe400078e0208 */
[----:B------:R-:W3:Y:S02]  /*0dd0*/  LDG.E.64.CONSTANT R16, desc[UR8][R16.64] ;  /* 0x0000000810107981 */ /* 0x000ee4000c1e9b00 */
[----:B------:R-:W-:Y:S02]  /*0de0*/  IMAD.WIDE R10, R2, 0x8, R8 ;  /* 0x00000008020a7825 */ /* 0x000fe400078e0208 */
[----:B------:R-:W4:Y:S04]  /*0df0*/  LDG.E.64.CONSTANT R12, desc[UR8][R12.64] ;  /* 0x000000080c0c7981 */ /* 0x000f28000c1e9b00 */
[----:B------:R-:W5:Y:S01]  /*0e00*/  LDG.E.64.CONSTANT R10, desc[UR8][R10.64] ;  /* 0x000000080a0a7981 */ /* 0x000f62000c1e9b00 */
[----:B------:R-:W-:-:S05]  /*0e10*/  IADD3 R25, PT, PT, R0, R36, RZ ;  /* 0x0000002400197210 */ /* 0x000fca0007ffe0ff */
[----:B------:R-:W-:-:S06]  /*0e20*/  IMAD.WIDE R18, R25, 0x8, R8 ;  /* 0x0000000819127825 */ /* 0x000fcc00078e0208 */
[----:B------:R-:W5:Y:S01]  /*0e30*/  LDG.E.64.CONSTANT R18, desc[UR8][R18.64] ;  /* 0x0000000812127981 */ /* 0x000f62000c1e9b00 */
[C---:B------:R-:W-:Y:S02]  /*0e40*/  IADD3 R5, PT, PT, R0.reuse, R5, RZ ;  /* 0x0000000500057210 */ /* 0x040fe40007ffe0ff */
[C---:B------:R-:W-:Y:S02]  /*0e50*/  IADD3 R2, PT, PT, R0.reuse, R2, RZ ;  /* 0x0000000200027210 */ /* 0x040fe40007ffe0ff */
[C---:B------:R-:W-:Y:S02]  /*0e60*/  IADD3 R3, PT, PT, R0.reuse, R3, RZ ;  /* 0x0000000300037210 */ /* 0x040fe40007ffe0ff */
[----:B------:R-:W-:Y:S01]  /*0e70*/  IADD3 R33, PT, PT, R0, R33, RZ ;  /* 0x0000002100217210 */ /* 0x000fe20007ffe0ff */
[----:B--2---:R-:W-:-:S08]  /*0e80*/  DMUL R26, R22, UR14 ;  /* 0x0000000e161a7c28 */ /* 0x004fd00008000000 */
[----:B------:R-:W-:-:S08]  /*0e90*/  DFMA R26, R20, UR10, R26 ;  /* 0x0000000a141a7c2b */ /* 0x000fd0000800001a */
[----:B---3--:R-:W-:-:S08]  /*0ea0*/  DFMA R26, R16, UR12, R26 ;  /* 0x0000000c101a7c2b */ /* 0x008fd0000800001a */
[----:B----4-:R-:W-:-:S08]  /*0eb0*/  DFMA R26, R12, UR18, R26 ;  /* 0x000000120c1a7c2b */ /* 0x010fd0000800001a */
[----:B-----5:R-:W-:Y:S01]  /*0ec0*/  DFMA R26, R10, UR16, R26 ;  /* 0x000000100a1a7c2b */ /* 0x020fe2000800001a */
[----:B------:R-:W-:Y:S01]  /*0ed0*/  IMAD.WIDE R10, R36, 0x8, R6 ;  /* 0x00000008240a7825 */ /* 0x000fe200078e0206 */
[----:B------:R-:W-:-:S06]  /*0ee0*/  MOV R36, R25 ;  /* 0x0000001900247202 */ /* 0x000fcc0000000f00 */
[----:B------:R-:W-:Y:S01]  /*0ef0*/  DFMA R26, R14, UR22, R26 ;  /* 0x000000160e1a7c2b */ /* 0x000fe2000800001a */
[----:B------:R-:W-:Y:S02]  /*0f00*/  MOV R14, R20 ;  /* 0x00000014000e7202 */ /* 0x000fe40000000f00 */
[----:B------:R-:W-:Y:S02]  /*0f10*/  MOV R15, R21 ;  /* 0x00000015000f7202 */ /* 0x000fe40000000f00 */
[----:B------:R-:W-:-:S03]  /*0f20*/  MOV R20, R18 ;  /* 0x0000001200147202 */ /* 0x000fc60000000f00 */
[----:B------:R-:W-:Y:S01]  /*0f30*/  DFMA R26, R18, UR20, R26 ;  /* 0x00000014121a7c2b */ /* 0x000fe2000800001a */
[----:B------:R-:W-:-:S06]  /*0f40*/  MOV R21, R19 ;  /* 0x0000001300157202 */ /* 0x000fcc0000000f00 */
[----:B------:R3:W-:Y:S04]  /*0f50*/  STG.E.64 desc[UR8][R10.64], R26 ;  /* 0x0000001a0a007986 */ /* 0x0007e8000c101b08 */
.L_x_0:
[----:B-123--:R-:W-:-:S06]  /*0f60*/  IMAD.WIDE R10, R33, 0x8, R8 ;  /* 0x00000008210a7825 */ /* 0x00efcc00078e0208 */
[----:B------:R-:W2:Y:S01]  /*0f70*/  LDG.E.64.CONSTANT R10, desc[UR8][R10.64] ;  /* 0x000000080a0a7981 */ /* 0x000ea2000c1e9b00 */
[----:B------:R-:W-:-:S04]  /*0f80*/  IMAD.WIDE R12, R3, 0x8, R8 ;  /* 0x00000008030c7825 */ /* 0x000fc800078e0208 */
[--C-:B------:R-:W-:Y:S02]  /*0f90*/  IMAD.WIDE R4, R5, 0x8, R8.reuse ;  /* 0x0000000805047825 */ /* 0x100fe400078e0208 */
[----:B------:R-:W3:Y:S02]  /*0fa0*/  LDG.E.64.CONSTANT R12, desc[UR8][R12.64] ;  /* 0x000000080c0c7981 */ /* 0x000ee4000c1e9b00 */
[----:B------:R-:W-:Y:S02]  /*0fb0*/  IMAD.WIDE R8, R2, 0x8, R8 ;  /* 0x0000000802087825 */ /* 0x000fe400078e0208 */
[----:B------:R-:W4:Y:S04]  /*0fc0*/  LDG.E.64.CONSTANT R4, desc[UR8][R4.64] ;  /* 0x0000000804047981 */ /* 0x000f28000c1e9b00 */
[----:B------:R-:W5:Y:S01]  /*0fd0*/  LDG.E.64.CONSTANT R8, desc[UR8][R8.64] ;  /* 0x0000000808087981 */ /* 0x000f62000c1e9b00 */
[----:B------:R-:W-:Y:S01]  /*0fe0*/  IMAD.WIDE R6, R36, 0x8, R6 ;  /* 0x0000000824067825 */ /* 0x000fe200078e0206 */
[----:B--2---:R-:W-:-:S08]  /*0ff0*/  DMUL R2, R10, UR14 ;  /* 0x0000000e0a027c28 */ /* 0x004fd00008000000 */
[----:B------:R-:W-:-:S08]  /*1000*/  DFMA R2, R20, UR10, R2 ;  /* 0x0000000a14027c2b */ /* 0x000fd00008000002 */
[----:B---3--:R-:W-:-:S08]  /*1010*/  DFMA R2, R12, UR12, R2 ;  /* 0x0000000c0c027c2b */ /* 0x008fd00008000002 */
[----:B----4-:R-:W-:-:S08]  /*1020*/  DFMA R2, R4, UR18, R2 ;  /* 0x0000001204027c2b */ /* 0x010fd00008000002 */
[----:B-----5:R-:W-:-:S08]  /*1030*/  DFMA R2, R8, UR16, R2 ;  /* 0x0000001008027c2b */ /* 0x020fd00008000002 */
[----:B------:R-:W-:-:S08]  /*1040*/  DFMA R2, R14, UR22, R2 ;  /* 0x000000160e027c2b */ /* 0x000fd00008000002 */
[----:B------:R-:W-:-:S07]  /*1050*/  DFMA R2, R20, UR20, R2 ;  /* 0x0000001414027c2b */ /* 0x000fce0008000002 */
[----:B------:R-:W-:Y:S01]  /*1060*/  STG.E.64 desc[UR8][R6.64], R2 ;  /* 0x0000000206007986 */ /* 0x000fe2000c101b08 */
[----:B------:R-:W-:Y:S05]  /*1070*/  EXIT ;  /* 0x000000000000794d */ /* 0x000fea0003800000 */
.L_x_4:
[----:B------:R-:W-:-:S00]  /*1080*/  BRA `(.L_x_4) ;  /* 0xfffffffc00fc7947 */ /* 0x000fc0000383ffff */
[----:B------:R-:W-:-:S00]  /*1090*/  NOP ;  /* 0x0000000000007918 */ /* 0x000fc00000000000 */
        /* <DEDUP_REMOVED lines=14> */
.L_x_5:


//--------------------- .nv.shared.reserved.0     --------------------------
	.section	.nv.shared.reserved.0,"aw",@nobits
	.weak		__nv_reservedSMEM_offset_0_alias
	.size		__nv_reservedSMEM_offset_0_alias, 0, 64
	.other		__nv_reservedSMEM_offset_0_alias,@"STO_CUDA_RESERVED_SHARED STV_DEFAULT"
__nv_reservedSMEM_offset_0_alias:
	.zero		0
	.zero		64


//--------------------- .nv.constant0._Z16diffusion_kernelPKdPdiiiddddddd --------------------------
	.section	.nv.constant0._Z16diffusion_kernelPKdPdiiiddddddd,"a",@progbits
	.sectionflags	@""
	.align	4
.nv.constant0._Z16diffusion_kernelPKdPdiiiddddddd:
	.zero		984


//--------------------- SYMBOLS --------------------------

	.type		.nv.reservedSmem.offset0,@object
	.size		.nv.reservedSmem.offset0,0x4
